//
// Generated by NVIDIA NVVM Compiler
//
// Compiler Build ID: CL-36424714
// Cuda compilation tools, release 13.0, V13.0.88
// Based on NVVM 20.0.0
//

.version 9.0
.target sm_100
.address_size 64

	// .globl	_Z17cuda_thread_startv
.const .align 8 .b8 d_app[40];

.visible .entry _Z17cuda_thread_startv()
{
	.reg .pred 	%p<7>;
	.reg .b32 	%r<27>;
	.reg .b32 	%f<46>;
	.reg .b64 	%rd<16>;

	mov.u32 	%r15, %tid.x;
	mov.u32 	%r16, %ctaid.x;
	mov.u32 	%r17, %ntid.x;
	mad.lo.s32 	%r1, %r16, %r17, %r15;
	ld.const.u32 	%r2, [d_app];
	setp.ge.s32 	%p1, %r1, %r2;
	@%p1 bra 	$L__BB0_8;
	ld.const.u32 	%r18, [d_app+4];
	div.s32 	%r19, %r18, %r2;
	mul.lo.s32 	%r3, %r19, %r1;
	add.s32 	%r4, %r3, %r19;
	setp.lt.s32 	%p2, %r19, 1;
	@%p2 bra 	$L__BB0_8;
	ld.const.u64 	%rd6, [d_app+24];
	cvta.to.global.u64 	%rd1, %rd6;
	ld.const.u64 	%rd7, [d_app+32];
	cvta.to.global.u64 	%rd2, %rd7;
	add.s32 	%r20, %r3, 1;
	max.s32 	%r5, %r4, %r20;
	sub.s32 	%r21, %r5, %r3;
	and.b32  	%r6, %r21, 3;
	setp.eq.s32 	%p3, %r6, 0;
	mov.u32 	%r25, %r3;
	@%p3 bra 	$L__BB0_5;
	add.s64 	%rd3, %rd1, 8;
	neg.s32 	%r23, %r6;
	mov.u32 	%r25, %r3;
$L__BB0_4:
	.pragma "nounroll";
	mul.wide.s32 	%rd8, %r25, 4;
	add.s64 	%rd9, %rd2, %rd8;
	mul.wide.s32 	%rd10, %r25, 16;
	add.s64 	%rd11, %rd3, %rd10;
	ld.global.f32 	%f1, [%rd11+-8];
	ld.global.f32 	%f2, [%rd11+-4];
	ld.global.f32 	%f3, [%rd11];
	ld.global.f32 	%f4, [%rd11+4];
	fma.rn.f32 	%f5, %f1, %f1, 0f00000000;
	fma.rn.f32 	%f6, %f2, %f2, %f5;
	fma.rn.f32 	%f7, %f3, %f3, %f6;
	fma.rn.f32 	%f8, %f4, %f4, %f7;
	sqrt.rn.f32 	%f9, %f8;
	st.global.f32 	[%rd9], %f9;
	add.s32 	%r25, %r25, 1;
	add.s32 	%r23, %r23, 1;
	setp.ne.s32 	%p4, %r23, 0;
	@%p4 bra 	$L__BB0_4;
$L__BB0_5:
	sub.s32 	%r22, %r3, %r5;
	setp.gt.u32 	%p5, %r22, -4;
	@%p5 bra 	$L__BB0_8;
	add.s64 	%rd4, %rd1, 32;
	add.s64 	%rd5, %rd2, 8;
$L__BB0_7:
	mul.wide.s32 	%rd12, %r25, 16;
	add.s64 	%rd13, %rd4, %rd12;
	mul.wide.s32 	%rd14, %r25, 4;
	add.s64 	%rd15, %rd5, %rd14;
	ld.global.f32 	%f10, [%rd13+-32];
	ld.global.f32 	%f11, [%rd13+-28];
	ld.global.f32 	%f12, [%rd13+-24];
	ld.global.f32 	%f13, [%rd13+-20];
	fma.rn.f32 	%f14, %f10, %f10, 0f00000000;
	fma.rn.f32 	%f15, %f11, %f11, %f14;
	fma.rn.f32 	%f16, %f12, %f12, %f15;
	fma.rn.f32 	%f17, %f13, %f13, %f16;
	sqrt.rn.f32 	%f18, %f17;
	st.global.f32 	[%rd15+-8], %f18;
	ld.global.f32 	%f19, [%rd13+-16];
	ld.global.f32 	%f20, [%rd13+-12];
	ld.global.f32 	%f21, [%rd13+-8];
	ld.global.f32 	%f22, [%rd13+-4];
	fma.rn.f32 	%f23, %f19, %f19, 0f00000000;
	fma.rn.f32 	%f24, %f20, %f20, %f23;
	fma.rn.f32 	%f25, %f21, %f21, %f24;
	fma.rn.f32 	%f26, %f22, %f22, %f25;
	sqrt.rn.f32 	%f27, %f26;
	st.global.f32 	[%rd15+-4], %f27;
	ld.global.f32 	%f28, [%rd13];
	ld.global.f32 	%f29, [%rd13+4];
	ld.global.f32 	%f30, [%rd13+8];
	ld.global.f32 	%f31, [%rd13+12];
	fma.rn.f32 	%f32, %f28, %f28, 0f00000000;
	fma.rn.f32 	%f33, %f29, %f29, %f32;
	fma.rn.f32 	%f34, %f30, %f30, %f33;
	fma.rn.f32 	%f35, %f31, %f31, %f34;
	sqrt.rn.f32 	%f36, %f35;
	st.global.f32 	[%rd15], %f36;
	ld.global.f32 	%f37, [%rd13+16];
	ld.global.f32 	%f38, [%rd13+20];
	ld.global.f32 	%f39, [%rd13+24];
	ld.global.f32 	%f40, [%rd13+28];
	fma.rn.f32 	%f41, %f37, %f37, 0f00000000;
	fma.rn.f32 	%f42, %f38, %f38, %f41;
	fma.rn.f32 	%f43, %f39, %f39, %f42;
	fma.rn.f32 	%f44, %f40, %f40, %f43;
	sqrt.rn.f32 	%f45, %f44;
	st.global.f32 	[%rd15+4], %f45;
	add.s32 	%r25, %r25, 4;
	setp.lt.s32 	%p6, %r25, %r4;
	@%p6 bra 	$L__BB0_7;
$L__BB0_8:
	ret;

}


// ===== COMPILED SASS (sm_100) =====

	.target	sm_100

	.elftype	@"ET_EXEC"


//--------------------- .note.nv.tkinfo           --------------------------
	.section	.note.nv.tkinfo,"",@"SHT_NOTE"
	.sectionflags	@"SHF_NOTE_NV_TKINFO"
	.tkinfo
        /*0018*/ 	.word	0x00000002
        /*0030*/ 	.string	""
        /*0030*/ 	.string	"ptxas"
        /*0030*/ 	.string	"Cuda compilation tools, release 13.0, V13.0.88"
        /*0030*/ 	.string	"Build cuda_13.0.r13.0/compiler.36424714_0"
        /*0030*/ 	.string	"-arch sm_100 -m 64 "



//--------------------- .note.nv.cuinfo           --------------------------
	.section	.note.nv.cuinfo,"",@"SHT_NOTE"
	.sectionflags	@"SHF_NOTE_NV_CUINFO"
        /*0018*/ 	.short	0x0002
        /*001a*/ 	.short	0x0064
        /*001c*/ 	.short	0x0082
	.zero		2


//--------------------- .nv.info                  --------------------------
	.section	.nv.info,"",@"SHT_CUDA_INFO"
	.align	4


	//----- nvinfo : EIATTR_REGCOUNT
	.align		4
        /*0000*/ 	.byte	0x04, 0x2f
        /*0002*/ 	.short	(.L_2 - .L_1)
	.align		4
.L_1:
        /*0004*/ 	.word	index@(_Z17cuda_thread_startv)
        /*0008*/ 	.word	0x00000016


	//----- nvinfo : EIATTR_FRAME_SIZE
	.align		4
.L_2:
        /*000c*/ 	.byte	0x04, 0x11
        /*000e*/ 	.short	(.L_4 - .L_3)
	.align		4
.L_3:
        /*0010*/ 	.word	index@($__internal_0_$__cuda_sm20_sqrt_rn_f32_slowpath)
        /*0014*/ 	.word	0x00000000


	//----- nvinfo : EIATTR_FRAME_SIZE
	.align		4
.L_4:
        /*0018*/ 	.byte	0x04, 0x11
        /*001a*/ 	.short	(.L_6 - .L_5)
	.align		4
.L_5:
        /*001c*/ 	.word	index@(_Z17cuda_thread_startv)
        /*0020*/ 	.word	0x00000000


	//----- nvinfo : EIATTR_MIN_STACK_SIZE
	.align		4
.L_6:
        /*0024*/ 	.byte	0x04, 0x12
        /*0026*/ 	.short	(.L_8 - .L_7)
	.align		4
.L_7:
        /*0028*/ 	.word	index@(_Z17cuda_thread_startv)
        /*002c*/ 	.word	0x00000000
.L_8:


//--------------------- .nv.compat                --------------------------
	.section	.nv.compat,"",@"SHT_CUDA_COMPAT_INFO"
	.align	4
        /*0000*/ 	.byte	0x02, 0x09, 0x00, 0x00, 0x02, 0x02, 0x01, 0x00, 0x02, 0x05, 0x05, 0x00, 0x03, 0x07, 0x01, 0x01
        /*0010*/ 	.byte	0x02, 0x03, 0x00, 0x00, 0x02, 0x06, 0x01, 0x00, 0x04, 0x0b, 0x08, 0x00, 0x01, 0x00, 0x00, 0x00
        /*0020*/ 	.byte	0x00, 0x00, 0x00, 0x00


//--------------------- .nv.info._Z17cuda_thread_startv --------------------------
	.section	.nv.info._Z17cuda_thread_startv,"",@"SHT_CUDA_INFO"
	.sectionflags	@""
	.align	4


	//----- nvinfo : EIATTR_CUDA_API_VERSION
	.align		4
        /*0000*/ 	.byte	0x04, 0x37
        /*0002*/ 	.short	(.L_10 - .L_9)
.L_9:
        /*0004*/ 	.word	0x00000082


	//----- nvinfo : EIATTR_SPARSE_MMA_MASK
	.align		4
.L_10:
        /*0008*/ 	.byte	0x03, 0x50
        /*000a*/ 	.short	0x0000


	//----- nvinfo : EIATTR_MAXREG_COUNT
	.align		4
        /*000c*/ 	.byte	0x03, 0x1b
        /*000e*/ 	.short	0x00ff


	//----- nvinfo : EIATTR_MERCURY_ISA_VERSION
	.align		4
        /*0010*/ 	.byte	0x03, 0x5f
        /*0012*/ 	.short	0x0101


	//----- nvinfo : EIATTR_VRC_CTA_INIT_COUNT
	.align		4
        /*0014*/ 	.byte	0x02, 0x4a
	.zero		1
	.zero		1


	//----- nvinfo : EIATTR_EXIT_INSTR_OFFSETS
	.align		4
        /*0018*/ 	.byte	0x04, 0x1c
        /*001a*/ 	.short	(.L_12 - .L_11)


	//   ....[0]....
.L_11:
        /*001c*/ 	.word	0x00000070


	//   ....[1]....
        /*0020*/ 	.word	0x00000210


	//   ....[2]....
        /*0024*/ 	.word	0x00000560


	//   ....[3]....
        /*0028*/ 	.word	0x00000c60


	//----- nvinfo : EIATTR_CRS_STACK_SIZE
	.align		4
.L_12:
        /*002c*/ 	.byte	0x04, 0x1e
        /*002e*/ 	.short	(.L_14 - .L_13)
.L_13:
        /*0030*/ 	.word	0x00000000


	//----- nvinfo : EIATTR_SW_WAR
	.align		4
.L_14:
        /*0034*/ 	.byte	0x04, 0x36
        /*0036*/ 	.short	(.L_16 - .L_15)
.L_15:
        /*0038*/ 	.word	0x00000008
.L_16:


//--------------------- .nv.callgraph             --------------------------
	.section	.nv.callgraph,"",@"SHT_CUDA_CALLGRAPH"
	.align	4
	.sectionentsize	8
	.align		4
        /*0000*/ 	.word	0x00000000
	.align		4
        /*0004*/ 	.word	0xffffffff
	.align		4
        /*0008*/ 	.word	0x00000000
	.align		4
        /*000c*/ 	.word	0xfffffffe
	.align		4
        /*0010*/ 	.word	0x00000000
	.align		4
        /*0014*/ 	.word	0xfffffffd
	.align		4
        /*0018*/ 	.word	0x00000000
	.align		4
        /*001c*/ 	.word	0xfffffffc


//--------------------- .nv.constant3             --------------------------
	.section	.nv.constant3,"a",@progbits
	.align	8
.nv.constant3:
	.type		d_app,@object
	.size		d_app,(.L_0 - d_app)
d_app:
	.zero		40
.L_0:


//--------------------- .text._Z17cuda_thread_startv --------------------------
	.section	.text._Z17cuda_thread_startv,"ax",@progbits
	.align	128
        .global         _Z17cuda_thread_startv
        .type           _Z17cuda_thread_startv,@function
        .size           _Z17cuda_thread_startv,(.L_x_21 - _Z17cuda_thread_startv)
        .other          _Z17cuda_thread_startv,@"STO_CUDA_ENTRY STV_DEFAULT"
_Z17cuda_thread_startv:
.text._Z17cuda_thread_startv:
[----:B------:R-:W-:Y:S01]  /*0000*/  LDC R1, c[0x0][0x37c] ;  /* 0x0000df00ff017b82 */ /* 0x000fe20000000800 */
[----:B------:R-:W0:Y:S07]  /*0010*/  S2R R9, SR_TID.X ;  /* 0x0000000000097919 */ /* 0x000e2e0000002100 */
[----:B------:R-:W0:Y:S08]  /*0020*/  S2UR UR4, SR_CTAID.X ;  /* 0x00000000000479c3 */ /* 0x000e300000002500 */
[----:B------:R-:W0:Y:S08]  /*0030*/  LDC R0, c[0x0][0x360] ;  /* 0x0000d800ff007b82 */ /* 0x000e300000000800 */
[----:B------:R-:W1:Y:S01]  /*0040*/  LDC R4, c[0x3][RZ] ;  /* 0x00c00000ff047b82 */ /* 0x000e620000000800 */
[----:B0-----:R-:W-:-:S05]  /*0050*/  IMAD R9, R0, UR4, R9 ;  /* 0x0000000400097c24 */ /* 0x001fca000f8e0209 */
[----:B-1----:R-:W-:-:S13]  /*0060*/  ISETP.GE.AND P0, PT, R9, R4, PT ;  /* 0x000000040900720c */ /* 0x002fda0003f06270 */
[----:B------:R-:W-:Y:S05]  /*0070*/  @P0 EXIT ;  /* 0x000000000000094d */ /* 0x000fea0003800000 */
[----:B------:R-:W-:Y:S01]  /*0080*/  IABS R5, R4 ;  /* 0x0000000400057213 */ /* 0x000fe20000000000 */
[----:B------:R-:W0:Y:S03]  /*0090*/  LDC R11, c[0x3][0x4] ;  /* 0x00c00100ff0b7b82 */ /* 0x000e260000000800 */
[----:B------:R-:W1:Y:S08]  /*00a0*/  I2F.RP R0, R5 ;  /* 0x0000000500007306 */ /* 0x000e700000209400 */
[----:B-1----:R-:W1:Y:S02]  /*00b0*/  MUFU.RCP R0, R0 ;  /* 0x0000000000007308 */ /* 0x002e640000001000 */
[----:B-1----:R-:W-:-:S06]  /*00c0*/  IADD3 R2, PT, PT, R0, 0xffffffe, RZ ;  /* 0x0ffffffe00027810 */ /* 0x002fcc0007ffe0ff */
[----:B------:R1:W2:Y:S02]  /*00d0*/  F2I.FTZ.U32.TRUNC.NTZ R3, R2 ;  /* 0x0000000200037305 */ /* 0x0002a4000021f000 */
[----:B-1----:R-:W-:Y:S01]  /*00e0*/  HFMA2 R2, -RZ, RZ, 0, 0 ;  /* 0x00000000ff027431 */ /* 0x002fe200000001ff */
[----:B--2---:R-:W-:-:S05]  /*00f0*/  IADD3 R6, PT, PT, RZ, -R3, RZ ;  /* 0x80000003ff067210 */ /* 0x004fca0007ffe0ff */
[----:B------:R-:W-:Y:S01]  /*0100*/  IMAD R7, R6, R5, RZ ;  /* 0x0000000506077224 */ /* 0x000fe200078e02ff */
[----:B0-----:R-:W-:-:S03]  /*0110*/  IABS R6, R11 ;  /* 0x0000000b00067213 */ /* 0x001fc60000000000 */
[----:B------:R-:W-:-:S06]  /*0120*/  IMAD.HI.U32 R3, R3, R7, R2 ;  /* 0x0000000703037227 */ /* 0x000fcc00078e0002 */
[----:B------:R-:W-:-:S05]  /*0130*/  IMAD.HI.U32 R3, R3, R6, RZ ;  /* 0x0000000603037227 */ /* 0x000fca00078e00ff */
[----:B------:R-:W-:-:S05]  /*0140*/  IADD3 R0, PT, PT, -R3, RZ, RZ ;  /* 0x000000ff03007210 */ /* 0x000fca0007ffe1ff */
[----:B------:R-:W-:-:S05]  /*0150*/  IMAD R0, R5, R0, R6 ;  /* 0x0000000005007224 */ /* 0x000fca00078e0206 */
[----:B------:R-:W-:-:S13]  /*0160*/  ISETP.GT.U32.AND P2, PT, R5, R0, PT ;  /* 0x000000000500720c */ /* 0x000fda0003f44070 */
[----:B------:R-:W-:Y:S01]  /*0170*/  @!P2 IMAD.IADD R0, R0, 0x1, -R5 ;  /* 0x000000010000a824 */ /* 0x000fe200078e0a05 */
[----:B------:R-:W-:Y:S02]  /*0180*/  @!P2 IADD3 R3, PT, PT, R3, 0x1, RZ ;  /* 0x000000010303a810 */ /* 0x000fe40007ffe0ff */
[----:B------:R-:W-:Y:S02]  /*0190*/  ISETP.NE.AND P2, PT, R4, RZ, PT ;  /* 0x000000ff0400720c */ /* 0x000fe40003f45270 */
[----:B------:R-:W-:Y:S02]  /*01a0*/  ISETP.GE.U32.AND P0, PT, R0, R5, PT ;  /* 0x000000050000720c */ /* 0x000fe40003f06070 */
[----:B------:R-:W-:-:S04]  /*01b0*/  LOP3.LUT R0, R11, R4, RZ, 0x3c, !PT ;  /* 0x000000040b007212 */ /* 0x000fc800078e3cff */
[----:B------:R-:W-:-:S07]  /*01c0*/  ISETP.GE.AND P1, PT, R0, RZ, PT ;  /* 0x000000ff0000720c */ /* 0x000fce0003f26270 */
[----:B------:R-:W-:-:S06]  /*01d0*/  @P0 IADD3 R3, PT, PT, R3, 0x1, RZ ;  /* 0x0000000103030810 */ /* 0x000fcc0007ffe0ff */
[----:B------:R-:W-:Y:S02]  /*01e0*/  @!P1 IADD3 R3, PT, PT, -R3, RZ, RZ ;  /* 0x000000ff03039210 */ /* 0x000fe40007ffe1ff */
[----:B------:R-:W-:-:S04]  /*01f0*/  @!P2 LOP3.LUT R3, RZ, R4, RZ, 0x33, !PT ;  /* 0x00000004ff03a212 */ /* 0x000fc800078e33ff */
[----:B------:R-:W-:-:S13]  /*0200*/  ISETP.GE.AND P0, PT, R3, 0x1, PT ;  /* 0x000000010300780c */ /* 0x000fda0003f06270 */
[----:B------:R-:W-:Y:S05]  /*0210*/  @!P0 EXIT ;  /* 0x000000000000894d */ /* 0x000fea0003800000 */
[----:B------:R-:W-:Y:S01]  /*0220*/  IMAD R9, R9, R3, RZ ;  /* 0x0000000309097224 */ /* 0x000fe200078e02ff */
[----:B------:R-:W0:Y:S01]  /*0230*/  LDC.64 R10, c[0x3][0x18] ;  /* 0x00c00600ff0a7b82 */ /* 0x000e220000000a00 */
[----:B------:R-:W-:Y:S01]  /*0240*/  MOV R4, 0x8 ;  /* 0x0000000800047802 */ /* 0x000fe20000000f00 */
[----:B------:R-:W1:Y:S01]  /*0250*/  LDCU.64 UR8, c[0x0][0x358] ;  /* 0x00006b00ff0877ac */ /* 0x000e620008000a00 */
[----:B------:R-:W-:Y:S01]  /*0260*/  MOV R5, 0x0 ;  /* 0x0000000000057802 */ /* 0x000fe20000000f00 */
[----:B------:R-:W-:Y:S01]  /*0270*/  BSSY.RECONVERGENT B0, `(.L_x_0) ;  /* 0x000002c000007945 */ /* 0x000fe20003800200 */
[-C--:B------:R-:W-:Y:S02]  /*0280*/  IADD3 R2, PT, PT, R3, R9.reuse, RZ ;  /* 0x0000000903027210 */ /* 0x080fe40007ffe0ff */
[----:B------:R-:W-:Y:S02]  /*0290*/  MOV R3, R9 ;  /* 0x0000000900037202 */ /* 0x000fe40000000f00 */
[----:B------:R-:W-:-:S05]  /*02a0*/  VIADDMNMX R8, R9, 0x1, R2, !PT ;  /* 0x0000000109087846 */ /* 0x000fca0007800102 */
[----:B------:R-:W-:-:S05]  /*02b0*/  IMAD.IADD R0, R8, 0x1, -R9 ;  /* 0x0000000108007824 */ /* 0x000fca00078e0a09 */
[----:B------:R-:W-:Y:S01]  /*02c0*/  LOP3.LUT P0, R0, R0, 0x3, RZ, 0xc0, !PT ;  /* 0x0000000300007812 */ /* 0x000fe2000780c0ff */
[----:B0-----:R-:W-:-:S12]  /*02d0*/  IMAD.WIDE.U32 R4, R10, 0x1, R4 ;  /* 0x000000010a047825 */ /* 0x001fd800078e0004 */
[----:B-1----:R-:W-:Y:S05]  /*02e0*/  @!P0 BRA `(.L_x_1) ;  /* 0x0000000000908947 */ /* 0x002fea0003800000 */
[----:B------:R-:W0:Y:S01]  /*02f0*/  LDC.64 R6, c[0x3][0x20] ;  /* 0x00c00800ff067b82 */ /* 0x000e220000000a00 */
[----:B------:R-:W-:Y:S01]  /*0300*/  IADD3 R11, PT, PT, R5, R11, RZ ;  /* 0x0000000b050b7210 */ /* 0x000fe20007ffe0ff */
[----:B------:R-:W-:Y:S01]  /*0310*/  IMAD.MOV R10, RZ, RZ, -R0 ;  /* 0x000000ffff0a7224 */ /* 0x000fe200078e0a00 */
[----:B------:R-:W-:-:S07]  /*0320*/  MOV R3, R9 ;  /* 0x0000000900037202 */ /* 0x000fce0000000f00 */
.L_x_5:
[----:B-1----:R-:W-:Y:S02]  /*0330*/  MOV R12, R4 ;  /* 0x00000004000c7202 */ /* 0x002fe40000000f00 */
[----:B------:R-:W-:-:S03]  /*0340*/  MOV R13, R11 ;  /* 0x0000000b000d7202 */ /* 0x000fc60000000f00 */
[----:B------:R-:W-:-:S05]  /*0350*/  IMAD.WIDE R14, R3, 0x10, R12 ;  /* 0x00000010030e7825 */ /* 0x000fca00078e020c */
[----:B------:R-:W2:Y:S04]  /*0360*/  LDG.E R0, desc[UR8][R14.64+-0x8] ;  /* 0xfffff8080e007981 */ /* 0x000ea8000c1e1900 */
[----:B------:R-:W3:Y:S04]  /*0370*/  LDG.E R12, desc[UR8][R14.64+-0x4] ;  /* 0xfffffc080e0c7981 */ /* 0x000ee8000c1e1900 */
[----:B------:R-:W4:Y:S04]  /*0380*/  LDG.E R13, desc[UR8][R14.64] ;  /* 0x000000080e0d7981 */ /* 0x000f28000c1e1900 */
[----:B------:R-:W5:Y:S01]  /*0390*/  LDG.E R16, desc[UR8][R14.64+0x4] ;  /* 0x000004080e107981 */ /* 0x000f62000c1e1900 */
[----:B------:R-:W-:Y:S01]  /*03a0*/  IADD3 R10, PT, PT, R10, 0x1, RZ ;  /* 0x000000010a0a7810 */ /* 0x000fe20007ffe0ff */
[----:B------:R-:W-:Y:S03]  /*03b0*/  BSSY.RECONVERGENT B1, `(.L_x_2) ;  /* 0x0000014000017945 */ /* 0x000fe60003800200 */
[----:B------:R-:W-:Y:S01]  /*03c0*/  ISETP.NE.AND P0, PT, R10, RZ, PT ;  /* 0x000000ff0a00720c */ /* 0x000fe20003f05270 */
[----:B--2---:R-:W-:-:S04]  /*03d0*/  FFMA R17, R0, R0, RZ ;  /* 0x0000000000117223 */ /* 0x004fc800000000ff */
[----:B---3--:R-:W-:-:S04]  /*03e0*/  FFMA R12, R12, R12, R17 ;  /* 0x0000000c0c0c7223 */ /* 0x008fc80000000011 */
[----:B----4-:R-:W-:-:S04]  /*03f0*/  FFMA R13, R13, R13, R12 ;  /* 0x0000000d0d0d7223 */ /* 0x010fc8000000000c */
[----:B-----5:R-:W-:Y:S01]  /*0400*/  FFMA R16, R16, R16, R13 ;  /* 0x0000001010107223 */ /* 0x020fe2000000000d */
[----:B0-----:R-:W-:-:S03]  /*0410*/  IMAD.WIDE R12, R3, 0x4, R6 ;  /* 0x00000004030c7825 */ /* 0x001fc600078e0206 */
[----:B------:R0:W1:Y:S01]  /*0420*/  MUFU.RSQ R17, R16 ;  /* 0x0000001000117308 */ /* 0x0000620000001400 */
[----:B------:R-:W-:-:S05]  /*0430*/  VIADD R0, R16, 0xf3000000 ;  /* 0xf300000010007836 */ /* 0x000fca0000000000 */
[----:B------:R-:W-:-:S13]  /*0440*/  ISETP.GT.U32.AND P1, PT, R0, 0x727fffff, PT ;  /* 0x727fffff0000780c */ /* 0x000fda0003f24070 */
[----:B01----:R-:W-:Y:S05]  /*0450*/  @!P1 BRA `(.L_x_3) ;  /* 0x0000000000149947 */ /* 0x003fea0003800000 */
[----:B------:R-:W-:Y:S02]  /*0460*/  MOV R0, R16 ;  /* 0x0000001000007202 */ /* 0x000fe40000000f00 */
[----:B------:R-:W-:-:S07]  /*0470*/  MOV R19, 0x490 ;  /* 0x0000049000137802 */ /* 0x000fce0000000f00 */
[----:B------:R-:W-:Y:S05]  /*0480*/  CALL.REL.NOINC `($__internal_0_$__cuda_sm20_sqrt_rn_f32_slowpath) ;  /* 0x0000000400f87944 */ /* 0x000fea0003c00000 */
[----:B------:R-:W-:Y:S01]  /*0490*/  MOV R15, R0 ;  /* 0x00000000000f7202 */ /* 0x000fe20000000f00 */
[----:B------:R-:W-:Y:S06]  /*04a0*/  BRA `(.L_x_4) ;  /* 0x0000000000107947 */ /* 0x000fec0003800000 */
.L_x_3:
[----:B------:R-:W-:Y:S01]  /*04b0*/  FMUL.FTZ R15, R16, R17 ;  /* 0x00000011100f7220 */ /* 0x000fe20000410000 */
[----:B------:R-:W-:-:S03]  /*04c0*/  FMUL.FTZ R14, R17, 0.5 ;  /* 0x3f000000110e7820 */ /* 0x000fc60000410000 */
[----:B------:R-:W-:-:S04]  /*04d0*/  FFMA R0, -R15, R15, R16 ;  /* 0x0000000f0f007223 */ /* 0x000fc80000000110 */
[----:B------:R-:W-:-:S07]  /*04e0*/  FFMA R15, R0, R14, R15 ;  /* 0x0000000e000f7223 */ /* 0x000fce000000000f */
.L_x_4:
[----:B------:R-:W-:Y:S05]  /*04f0*/  BSYNC.RECONVERGENT B1 ;  /* 0x0000000000017941 */ /* 0x000fea0003800200 */
.L_x_2:
[----:B------:R1:W-:Y:S01]  /*0500*/  STG.E desc[UR8][R12.64], R15 ;  /* 0x0000000f0c007986 */ /* 0x0003e2000c101908 */
[----:B------:R-:W-:Y:S01]  /*0510*/  IADD3 R3, PT, PT, R3, 0x1, RZ ;  /* 0x0000000103037810 */ /* 0x000fe20007ffe0ff */
[----:B------:R-:W-:Y:S06]  /*0520*/  @P0 BRA `(.L_x_5) ;  /* 0xfffffffc00800947 */ /* 0x000fec000383ffff */
.L_x_1:
[----:B------:R-:W-:Y:S05]  /*0530*/  BSYNC.RECONVERGENT B0 ;  /* 0x0000000000007941 */ /* 0x000fea0003800200 */
.L_x_0:
[----:B------:R-:W-:-:S04]  /*0540*/  IADD3 R8, PT, PT, R9, -R8, RZ ;  /* 0x8000000809087210 */ /* 0x000fc80007ffe0ff */
[----:B------:R-:W-:-:S13]  /*0550*/  ISETP.GT.U32.AND P0, PT, R8, -0x4, PT ;  /* 0xfffffffc0800780c */ /* 0x000fda0003f04070 */
[----:B------:R-:W-:Y:S05]  /*0560*/  @P0 EXIT ;  /* 0x000000000000094d */ /* 0x000fea0003800000 */
[----:B------:R-:W0:Y:S01]  /*0570*/  LDCU.64 UR6, c[0x3][0x18] ;  /* 0x00c00300ff0677ac */ /* 0x000e220008000a00 */
[----:B------:R-:W2:Y:S01]  /*0580*/  LDCU.64 UR4, c[0x3][0x20] ;  /* 0x00c00400ff0477ac */ /* 0x000ea20008000a00 */
[----:B0-----:R-:W-:Y:S02]  /*0590*/  UIADD3 UR6, UP0, UPT, UR6, 0x20, URZ ;  /* 0x0000002006067890 */ /* 0x001fe4000ff1e0ff */
[----:B--2---:R-:W-:Y:S02]  /*05a0*/  UIADD3 UR4, UP1, UPT, UR4, 0x8, URZ ;  /* 0x0000000804047890 */ /* 0x004fe4000ff3e0ff */
[----:B------:R-:W-:Y:S02]  /*05b0*/  UIADD3.X UR7, UPT, UPT, URZ, UR7, URZ, UP0, !UPT ;  /* 0x00000007ff077290 */ /* 0x000fe400087fe4ff */
[----:B------:R-:W-:-:S12]  /*05c0*/  UIADD3.X UR5, UPT, UPT, URZ, UR5, URZ, UP1, !UPT ;  /* 0x00000005ff057290 */ /* 0x000fd80008ffe4ff */
.L_x_18:
[----:B0-----:R-:W-:Y:S01]  /*05d0*/  MOV R5, UR7 ;  /* 0x0000000700057c02 */ /* 0x001fe20008000f00 */
[----:B------:R-:W-:-:S04]  /*05e0*/  IMAD.U32 R4, RZ, RZ, UR6 ;  /* 0x00000006ff047e24 */ /* 0x000fc8000f8e00ff */
[----:B------:R-:W-:-:S05]  /*05f0*/  IMAD.WIDE R4, R3, 0x10, R4 ;  /* 0x0000001003047825 */ /* 0x000fca00078e0204 */
[----:B------:R-:W2:Y:S04]  /*0600*/  LDG.E R0, desc[UR8][R4.64+-0x20] ;  /* 0xffffe00804007981 */ /* 0x000ea8000c1e1900 */
[----:B------:R-:W3:Y:S04]  /*0610*/  LDG.E R6, desc[UR8][R4.64+-0x1c] ;  /* 0xffffe40804067981 */ /* 0x000ee8000c1e1900 */
[----:B------:R-:W4:Y:S04]  /*0620*/  LDG.E R7, desc[UR8][R4.64+-0x18] ;  /* 0xffffe80804077981 */ /* 0x000f28000c1e1900 */
[----:B------:R-:W5:Y:S01]  /*0630*/  LDG.E R8, desc[UR8][R4.64+-0x14] ;  /* 0xffffec0804087981 */ /* 0x000f62000c1e1900 */
[----:B------:R-:W-:Y:S01]  /*0640*/  BSSY.RECONVERGENT B0, `(.L_x_6) ;  /* 0x0000017000007945 */ /* 0x000fe20003800200 */
[----:B--2---:R-:W-:-:S04]  /*0650*/  FFMA R9, R0, R0, RZ ;  /* 0x0000000000097223 */ /* 0x004fc800000000ff */
[----:B---3--:R-:W-:Y:S01]  /*0660*/  FFMA R0, R6, R6, R9 ;  /* 0x0000000606007223 */ /* 0x008fe20000000009 */
[----:B------:R-:W-:-:S03]  /*0670*/  MOV R6, UR4 ;  /* 0x0000000400067c02 */ /* 0x000fc60008000f00 */
[----:B----4-:R-:W-:Y:S01]  /*0680*/  FFMA R9, R7, R7, R0 ;  /* 0x0000000707097223 */ /* 0x010fe20000000000 */
[----:B------:R-:W-:-:S03]  /*0690*/  MOV R7, UR5 ;  /* 0x0000000500077c02 */ /* 0x000fc60008000f00 */
[----:B-----5:R-:W-:Y:S01]  /*06a0*/  FFMA R10, R8, R8, R9 ;  /* 0x00000008080a7223 */ /* 0x020fe20000000009 */
[C---:B------:R-:W-:Y:S01]  /*06b0*/  IMAD.WIDE R6, R3.reuse, 0x4, R6 ;  /* 0x0000000403067825 */ /* 0x040fe200078e0206 */
[----:B------:R-:W-:Y:S02]  /*06c0*/  IADD3 R3, PT, PT, R3, 0x4, RZ ;  /* 0x0000000403037810 */ /* 0x000fe40007ffe0ff */
[----:B------:R0:W2:Y:S01]  /*06d0*/  MUFU.RSQ R11, R10 ;  /* 0x0000000a000b7308 */ /* 0x0000a20000001400 */
[----:B------:R-:W-:Y:S01]  /*06e0*/  VIADD R0, R10, 0xf3000000 ;  /* 0xf30000000a007836 */ /* 0x000fe20000000000 */
[----:B------:R-:W-:-:S04]  /*06f0*/  ISETP.GE.AND P0, PT, R3, R2, PT ;  /* 0x000000020300720c */ /* 0x000fc80003f06270 */
[----:B------:R-:W-:-:S13]  /*0700*/  ISETP.GT.U32.AND P1, PT, R0, 0x727fffff, PT ;  /* 0x727fffff0000780c */ /* 0x000fda0003f24070 */
[----:B0-2---:R-:W-:Y:S05]  /*0710*/  @!P1 BRA `(.L_x_7) ;  /* 0x0000000000149947 */ /* 0x005fea0003800000 */
[----:B------:R-:W-:Y:S02]  /*0720*/  MOV R0, R10 ;  /* 0x0000000a00007202 */ /* 0x000fe40000000f00 */
[----:B------:R-:W-:-:S07]  /*0730*/  MOV R19, 0x750 ;  /* 0x0000075000137802 */ /* 0x000fce0000000f00 */
[----:B-1----:R-:W-:Y:S05]  /*0740*/  CALL.REL.NOINC `($__internal_0_$__cuda_sm20_sqrt_rn_f32_slowpath) ;  /* 0x0000000400487944 */ /* 0x002fea0003c00000 */
[----:B------:R-:W-:Y:S01]  /*0750*/  MOV R9, R0 ;  /* 0x0000000000097202 */ /* 0x000fe20000000f00 */
[----:B------:R-:W-:Y:S06]  /*0760*/  BRA `(.L_x_8) ;  /* 0x0000000000107947 */ /* 0x000fec0003800000 */
.L_x_7:
[----:B------:R-:W-:Y:S01]  /*0770*/  FMUL.FTZ R9, R10, R11 ;  /* 0x0000000b0a097220 */ /* 0x000fe20000410000 */
[----:B------:R-:W-:-:S03]  /*0780*/  FMUL.FTZ R8, R11, 0.5 ;  /* 0x3f0000000b087820 */ /* 0x000fc60000410000 */
[----:B------:R-:W-:-:S04]  /*0790*/  FFMA R0, -R9, R9, R10 ;  /* 0x0000000909007223 */ /* 0x000fc8000000010a */
[----:B------:R-:W-:-:S07]  /*07a0*/  FFMA R9, R0, R8, R9 ;  /* 0x0000000800097223 */ /* 0x000fce0000000009 */
.L_x_8:
[----:B------:R-:W-:Y:S05]  /*07b0*/  BSYNC.RECONVERGENT B0 ;  /* 0x0000000000007941 */ /* 0x000fea0003800200 */
.L_x_6:
[----:B------:R0:W-:Y:S04]  /*07c0*/  STG.E desc[UR8][R6.64+-0x8], R9 ;  /* 0xfffff80906007986 */ /* 0x0001e8000c101908 */
[----:B------:R-:W1:Y:S04]  /*07d0*/  LDG.E R0, desc[UR8][R4.64+-0x10] ;  /* 0xfffff00804007981 */ /* 0x000e68000c1e1900 */
[----:B------:R-:W2:Y:S04]  /*07e0*/  LDG.E R8, desc[UR8][R4.64+-0xc] ;  /* 0xfffff40804087981 */ /* 0x000ea8000c1e1900 */
[----:B------:R-:W3:Y:S04]  /*07f0*/  LDG.E R10, desc[UR8][R4.64+-0x8] ;  /* 0xfffff808040a7981 */ /* 0x000ee8000c1e1900 */
[----:B------:R-:W4:Y:S01]  /*0800*/  LDG.E R11, desc[UR8][R4.64+-0x4] ;  /* 0xfffffc08040b7981 */ /* 0x000f22000c1e1900 */
[----:B------:R-:W-:Y:S01]  /*0810*/  BSSY.RECONVERGENT B0, `(.L_x_9) ;  /* 0x0000012000007945 */ /* 0x000fe20003800200 */
[----:B-1----:R-:W-:-:S04]  /*0820*/  FFMA R13, R0, R0, RZ ;  /* 0x00000000000d7223 */ /* 0x002fc800000000ff */
[----:B--2---:R-:W-:-:S04]  /*0830*/  FFMA R13, R8, R8, R13 ;  /* 0x00000008080d7223 */ /* 0x004fc8000000000d */
[----:B---3--:R-:W-:-:S04]  /*0840*/  FFMA R10, R10, R10, R13 ;  /* 0x0000000a0a0a7223 */ /* 0x008fc8000000000d */
[----:B----4-:R-:W-:-:S04]  /*0850*/  FFMA R10, R11, R11, R10 ;  /* 0x0000000b0b0a7223 */ /* 0x010fc8000000000a */
[----:B------:R0:W1:Y:S01]  /*0860*/  MUFU.RSQ R11, R10 ;  /* 0x0000000a000b7308 */ /* 0x0000620000001400 */
[----:B------:R-:W-:-:S04]  /*0870*/  IADD3 R0, PT, PT, R10, -0xd000000, RZ ;  /* 0xf30000000a007810 */ /* 0x000fc80007ffe0ff */
[----:B------:R-:W-:-:S13]  /*0880*/  ISETP.GT.U32.AND P1, PT, R0, 0x727fffff, PT ;  /* 0x727fffff0000780c */ /* 0x000fda0003f24070 */
[----:B01----:R-:W-:Y:S05]  /*0890*/  @!P1 BRA `(.L_x_10) ;  /* 0x0000000000149947 */ /* 0x003fea0003800000 */
[----:B------:R-:W-:Y:S02]  /*08a0*/  MOV R0, R10 ;  /* 0x0000000a00007202 */ /* 0x000fe40000000f00 */
[----:B------:R-:W-:-:S07]  /*08b0*/  MOV R19, 0x8d0 ;  /* 0x000008d000137802 */ /* 0x000fce0000000f00 */
[----:B------:R-:W-:Y:S05]  /*08c0*/  CALL.REL.NOINC `($__internal_0_$__cuda_sm20_sqrt_rn_f32_slowpath) ;  /* 0x0000000000e87944 */ /* 0x000fea0003c00000 */
[----:B------:R-:W-:Y:S01]  /*08d0*/  MOV R9, R0 ;  /* 0x0000000000097202 */ /* 0x000fe20000000f00 */
[----:B------:R-:W-:Y:S06]  /*08e0*/  BRA `(.L_x_11) ;  /* 0x0000000000107947 */ /* 0x000fec0003800000 */
.L_x_10:
[----:B------:R-:W-:Y:S01]  /*08f0*/  FMUL.FTZ R9, R10, R11 ;  /* 0x0000000b0a097220 */ /* 0x000fe20000410000 */
[----:B------:R-:W-:-:S03]  /*0900*/  FMUL.FTZ R8, R11, 0.5 ;  /* 0x3f0000000b087820 */ /* 0x000fc60000410000 */
[----:B------:R-:W-:-:S04]  /*0910*/  FFMA R0, -R9, R9, R10 ;  /* 0x0000000909007223 */ /* 0x000fc8000000010a */
[----:B------:R-:W-:-:S07]  /*0920*/  FFMA R9, R0, R8, R9 ;  /* 0x0000000800097223 */ /* 0x000fce0000000009 */
.L_x_11:
[----:B------:R-:W-:Y:S05]  /*0930*/  BSYNC.RECONVERGENT B0 ;  /* 0x0000000000007941 */ /* 0x000fea0003800200 */
.L_x_9:
[----:B------:R0:W-:Y:S04]  /*0940*/  STG.E desc[UR8][R6.64+-0x4], R9 ;  /* 0xfffffc0906007986 */ /* 0x0001e8000c101908 */
[----:B------:R-:W2:Y:S04]  /*0950*/  LDG.E R0, desc[UR8][R4.64] ;  /* 0x0000000804007981 */ /* 0x000ea8000c1e1900 */
[----:B------:R-:W3:Y:S04]  /*0960*/  LDG.E R8, desc[UR8][R4.64+0x4] ;  /* 0x0000040804087981 */ /* 0x000ee8000c1e1900 */
[----:B------:R-:W4:Y:S04]  /*0970*/  LDG.E R10, desc[UR8][R4.64+0x8] ;  /* 0x00000808040a7981 */ /* 0x000f28000c1e1900 */
[----:B------:R-:W5:Y:S01]  /*0980*/  LDG.E R11, desc[UR8][R4.64+0xc] ;  /* 0x00000c08040b7981 */ /* 0x000f62000c1e1900 */
[----:B------:R-:W-:Y:S01]  /*0990*/  BSSY.RECONVERGENT B0, `(.L_x_12) ;  /* 0x0000012000007945 */ /* 0x000fe20003800200 */
[----:B--2---:R-:W-:-:S04]  /*09a0*/  FFMA R13, R0, R0, RZ ;  /* 0x00000000000d7223 */ /* 0x004fc800000000ff */
[----:B---3--:R-:W-:-:S04]  /*09b0*/  FFMA R13, R8, R8, R13 ;  /* 0x00000008080d7223 */ /* 0x008fc8000000000d */
[----:B----4-:R-:W-:-:S04]  /*09c0*/  FFMA R10, R10, R10, R13 ;  /* 0x0000000a0a0a7223 */ /* 0x010fc8000000000d */
[----:B-----5:R-:W-:-:S04]  /*09d0*/  FFMA R10, R11, R11, R10 ;  /* 0x0000000b0b0a7223 */ /* 0x020fc8000000000a */
[----:B------:R-:W-:Y:S01]  /*09e0*/  VIADD R0, R10, 0xf3000000 ;  /* 0xf30000000a007836 */ /* 0x000fe20000000000 */
[----:B------:R0:W1:Y:S04]  /*09f0*/  MUFU.RSQ R11, R10 ;  /* 0x0000000a000b7308 */ /* 0x0000680000001400 */
[----:B------:R-:W-:-:S13]  /*0a00*/  ISETP.GT.U32.AND P1, PT, R0, 0x727fffff, PT ;  /* 0x727fffff0000780c */ /* 0x000fda0003f24070 */
[----:B01----:R-:W-:Y:S05]  /*0a10*/  @!P1 BRA `(.L_x_13) ;  /* 0x0000000000149947 */ /* 0x003fea0003800000 */
[----:B------:R-:W-:Y:S02]  /*0a20*/  MOV R0, R10 ;  /* 0x0000000a00007202 */ /* 0x000fe40000000f00 */
[----:B------:R-:W-:-:S07]  /*0a30*/  MOV R19, 0xa50 ;  /* 0x00000a5000137802 */ /* 0x000fce0000000f00 */
[----:B------:R-:W-:Y:S05]  /*0a40*/  CALL.REL.NOINC `($__internal_0_$__cuda_sm20_sqrt_rn_f32_slowpath) ;  /* 0x0000000000887944 */ /* 0x000fea0003c00000 */
[----:B------:R-:W-:Y:S01]  /*0a50*/  MOV R9, R0 ;  /* 0x0000000000097202 */ /* 0x000fe20000000f00 */
[----:B------:R-:W-:Y:S06]  /*0a60*/  BRA `(.L_x_14) ;  /* 0x0000000000107947 */ /* 0x000fec0003800000 */
.L_x_13:
[----:B------:R-:W-:Y:S01]  /*0a70*/  FMUL.FTZ R9, R10, R11 ;  /* 0x0000000b0a097220 */ /* 0x000fe20000410000 */
[----:B------:R-:W-:-:S03]  /*0a80*/  FMUL.FTZ R8, R11, 0.5 ;  /* 0x3f0000000b087820 */ /* 0x000fc60000410000 */
[----:B------:R-:W-:-:S04]  /*0a90*/  FFMA R0, -R9, R9, R10 ;  /* 0x0000000909007223 */ /* 0x000fc8000000010a */
[----:B------:R-:W-:-:S07]  /*0aa0*/  FFMA R9, R0, R8, R9 ;  /* 0x0000000800097223 */ /* 0x000fce0000000009 */
.L_x_14:
[----:B------:R-:W-:Y:S05]  /*0ab0*/  BSYNC.RECONVERGENT B0 ;  /* 0x0000000000007941 */ /* 0x000fea0003800200 */
.L_x_12:
        /* <DEDUP_REMOVED lines=19> */
.L_x_16:
[----:B------:R-:W-:Y:S01]  /*0bf0*/  FMUL.FTZ R5, R10, R11 ;  /* 0x0000000b0a057220 */ /* 0x000fe20000410000 */
[----:B------:R-:W-:-:S03]  /*0c00*/  FMUL.FTZ R4, R11, 0.5 ;  /* 0x3f0000000b047820 */ /* 0x000fc60000410000 */
[----:B------:R-:W-:-:S04]  /*0c10*/  FFMA R0, -R5, R5, R10 ;  /* 0x0000000505007223 */ /* 0x000fc8000000010a */
[----:B------:R-:W-:-:S07]  /*0c20*/  FFMA R5, R0, R4, R5 ;  /* 0x0000000400057223 */ /* 0x000fce0000000005 */
.L_x_17:
[----:B------:R-:W-:Y:S05]  /*0c30*/  BSYNC.RECONVERGENT B0 ;  /* 0x0000000000007941 */ /* 0x000fea0003800200 */
.L_x_15:
[----:B------:R0:W-:Y:S01]  /*0c40*/  STG.E desc[UR8][R6.64+0x4], R5 ;  /* 0x0000040506007986 */ /* 0x0001e2000c101908 */
[----:B------:R-:W-:Y:S05]  /*0c50*/  @!P0 BRA `(.L_x_18) ;  /* 0xfffffff8005c8947 */ /* 0x000fea000383ffff */
[----:B------:R-:W-:Y:S05]  /*0c60*/  EXIT ;  /* 0x000000000000794d */ /* 0x000fea0003800000 */
        .weak           $__internal_0_$__cuda_sm20_sqrt_rn_f32_slowpath
        .type           $__internal_0_$__cuda_sm20_sqrt_rn_f32_slowpath,@function
        .size           $__internal_0_$__cuda_sm20_sqrt_rn_f32_slowpath,(.L_x_21 - $__internal_0_$__cuda_sm20_sqrt_rn_f32_slowpath)
$__internal_0_$__cuda_sm20_sqrt_rn_f32_slowpath:
[----:B------:R-:W-:-:S13]  /*0c70*/  LOP3.LUT P1, RZ, R0, 0x7fffffff, RZ, 0xc0, !PT ;  /* 0x7fffffff00ff7812 */ /* 0x000fda000782c0ff */
[----:B------:R-:W-:Y:S01]  /*0c80*/  @!P1 IMAD.MOV.U32 R14, RZ, RZ, R0 ;  /* 0x000000ffff0e9224 */ /* 0x000fe200078e0000 */
[----:B------:R-:W-:Y:S06]  /*0c90*/  @!P1 BRA `(.L_x_19) ;  /* 0x0000000000409947 */ /* 0x000fec0003800000 */
[----:B------:R-:W-:-:S13]  /*0ca0*/  FSETP.GEU.FTZ.AND P1, PT, R0, RZ, PT ;  /* 0x000000ff0000720b */ /* 0x000fda0003f3e000 */
[----:B------:R-:W-:Y:S01]  /*0cb0*/  @!P1 MOV R14, 0x7fffffff ;  /* 0x7fffffff000e9802 */ /* 0x000fe20000000f00 */
[----:B------:R-:W-:Y:S06]  /*0cc0*/  @!P1 BRA `(.L_x_19) ;  /* 0x0000000000349947 */ /* 0x000fec0003800000 */
[----:B------:R-:W-:-:S13]  /*0cd0*/  FSETP.GTU.FTZ.AND P1, PT, |R0|, +INF , PT ;  /* 0x7f8000000000780b */ /* 0x000fda0003f3c200 */
[----:B------:R-:W-:Y:S01]  /*0ce0*/  @P1 FADD.FTZ R14, R0, 1 ;  /* 0x3f800000000e1421 */ /* 0x000fe20000010000 */
[----:B------:R-:W-:Y:S06]  /*0cf0*/  @P1 BRA `(.L_x_19) ;  /* 0x0000000000281947 */ /* 0x000fec0003800000 */
[----:B------:R-:W-:-:S13]  /*0d00*/  FSETP.NEU.FTZ.AND P1, PT, |R0|, +INF , PT ;  /* 0x7f8000000000780b */ /* 0x000fda0003f3d200 */
[----:B------:R-:W-:-:S04]  /*0d10*/  @P1 FFMA R15, R0, 1.84467440737095516160e+19, RZ ;  /* 0x5f800000000f1823 */ /* 0x000fc800000000ff */
[----:B------:R-:W0:Y:S02]  /*0d20*/  @P1 MUFU.RSQ R14, R15 ;  /* 0x0000000f000e1308 */ /* 0x000e240000001400 */
[----:B0-----:R-:W-:Y:S01]  /*0d30*/  @P1 FMUL.FTZ R16, R15, R14 ;  /* 0x0000000e0f101220 */ /* 0x001fe20000410000 */
[----:B------:R-:W-:Y:S01]  /*0d40*/  @P1 FMUL.FTZ R18, R14, 0.5 ;  /* 0x3f0000000e121820 */ /* 0x000fe20000410000 */
[----:B------:R-:W-:Y:S02]  /*0d50*/  @!P1 MOV R14, R0 ;  /* 0x00000000000e9202 */ /* 0x000fe40000000f00 */
[----:B------:R-:W-:-:S04]  /*0d60*/  @P1 FADD.FTZ R17, -R16, -RZ ;  /* 0x800000ff10111221 */ /* 0x000fc80000010100 */
[----:B------:R-:W-:-:S04]  /*0d70*/  @P1 FFMA R17, R16, R17, R15 ;  /* 0x0000001110111223 */ /* 0x000fc8000000000f */
[----:B------:R-:W-:-:S04]  /*0d80*/  @P1 FFMA R17, R17, R18, R16 ;  /* 0x0000001211111223 */ /* 0x000fc80000000010 */
[----:B------:R-:W-:-:S07]  /*0d90*/  @P1 FMUL.FTZ R14, R17, 2.3283064365386962891e-10 ;  /* 0x2f800000110e1820 */ /* 0x000fce0000410000 */
.L_x_19:
[----:B------:R-:W-:Y:S01]  /*0da0*/  HFMA2 R15, -RZ, RZ, 0, 0 ;  /* 0x00000000ff0f7431 */ /* 0x000fe200000001ff */
[----:B------:R-:W-:Y:S02]  /*0db0*/  MOV R0, R14 ;  /* 0x0000000e00007202 */ /* 0x000fe40000000f00 */
[----:B------:R-:W-:-:S04]  /*0dc0*/  MOV R14, R19 ;  /* 0x00000013000e7202 */ /* 0x000fc80000000f00 */
[----:B------:R-:W-:Y:S05]  /*0dd0*/  RET.REL.NODEC R14 `(_Z17cuda_thread_startv) ;  /* 0xfffffff00e887950 */ /* 0x000fea0003c3ffff */
.L_x_20:
[----:B------:R-:W-:-:S00]  /*0de0*/  BRA `(.L_x_20) ;  /* 0xfffffffc00fc7947 */ /* 0x000fc0000383ffff */
[----:B------:R-:W-:-:S00]  /*0df0*/  NOP ;  /* 0x0000000000007918 */ /* 0x000fc00000000000 */
        /* <DEDUP_REMOVED lines=8> */
.L_x_21:


//--------------------- .nv.shared.reserved.0     --------------------------
	.section	.nv.shared.reserved.0,"aw",@nobits
	.weak		__nv_reservedSMEM_offset_0_alias
	.size		__nv_reservedSMEM_offset_0_alias, 0, 64
	.other		__nv_reservedSMEM_offset_0_alias,@"STO_CUDA_RESERVED_SHARED STV_DEFAULT"
__nv_reservedSMEM_offset_0_alias:
	.zero		0
	.zero		64


//--------------------- .nv.constant0._Z17cuda_thread_startv --------------------------
	.section	.nv.constant0._Z17cuda_thread_startv,"a",@progbits
	.sectionflags	@""
	.align	4
.nv.constant0._Z17cuda_thread_startv:
	.zero		896


//--------------------- SYMBOLS --------------------------

	.type		.nv.reservedSmem.offset0,@object
	.size		.nv.reservedSmem.offset0,0x4
